	.headerflags	@"EF_CUDA_TEXMODE_UNIFIED EF_CUDA_64BIT_ADDRESS EF_CUDA_SM86 EF_CUDA_VIRTUAL_SM(EF_CUDA_SM86)"
	.elftype	@"ET_EXEC"


//--------------------- .nv.info                  --------------------------
	.section	.nv.info,"",@"SHT_CUDA_INFO"
	.align	4


	//----- nvinfo : EIATTR_REGCOUNT
	.align		4
        /*0000*/ 	.byte	0x04, 0x2f
        /*0002*/ 	.short	(.L_1 - .L_0)
	.align		4
.L_0:
        /*0004*/ 	.word	index@(_Z24SMem_writeBW_test_kernelPjS_Pf)
        /*0008*/ 	.word	0x0000000e


	//----- nvinfo : EIATTR_MAX_STACK_SIZE
	.align		4
.L_1:
        /*000c*/ 	.byte	0x04, 0x23
        /*000e*/ 	.short	(.L_3 - .L_2)
	.align		4
.L_2:
        /*0010*/ 	.word	index@(_Z24SMem_writeBW_test_kernelPjS_Pf)
        /*0014*/ 	.word	0x00000000


	//----- nvinfo : EIATTR_MIN_STACK_SIZE
	.align		4
.L_3:
        /*0018*/ 	.byte	0x04, 0x12
        /*001a*/ 	.short	(.L_5 - .L_4)
	.align		4
.L_4:
        /*001c*/ 	.word	index@(_Z24SMem_writeBW_test_kernelPjS_Pf)
        /*0020*/ 	.word	0x00000000


	//----- nvinfo : EIATTR_FRAME_SIZE
	.align		4
.L_5:
        /*0024*/ 	.byte	0x04, 0x11
        /*0026*/ 	.short	(.L_7 - .L_6)
	.align		4
.L_6:
        /*0028*/ 	.word	index@(_Z24SMem_writeBW_test_kernelPjS_Pf)
        /*002c*/ 	.word	0x00000000
.L_7:


//--------------------- .nv.info._Z24SMem_writeBW_test_kernelPjS_Pf --------------------------
	.section	.nv.info._Z24SMem_writeBW_test_kernelPjS_Pf,"",@"SHT_CUDA_INFO"
	.align	4


	//----- nvinfo : EIATTR_CUDA_API_VERSION
	.align		4
        /*0000*/ 	.byte	0x04, 0x37
        /*0002*/ 	.short	(.L_9 - .L_8)
.L_8:
        /*0004*/ 	.word	0x00000079


	//----- nvinfo : EIATTR_SW2861232_WAR
	.align		4
.L_9:
        /*0008*/ 	.byte	0x01, 0x35
	.zero		2


	//----- nvinfo : EIATTR_PARAM_CBANK
	.align		4
        /*000c*/ 	.byte	0x04, 0x0a
        /*000e*/ 	.short	(.L_11 - .L_10)
	.align		4
.L_10:
        /*0010*/ 	.word	index@(.nv.constant0._Z24SMem_writeBW_test_kernelPjS_Pf)
        /*0014*/ 	.short	0x0160
        /*0016*/ 	.short	0x0018


	//----- nvinfo : EIATTR_CBANK_PARAM_SIZE
	.align		4
.L_11:
        /*0018*/ 	.byte	0x03, 0x19
        /*001a*/ 	.short	0x0018


	//----- nvinfo : EIATTR_KPARAM_INFO
	.align		4
        /*001c*/ 	.byte	0x04, 0x17
        /*001e*/ 	.short	(.L_13 - .L_12)
.L_12:
        /*0020*/ 	.word	0x00000000
        /*0024*/ 	.short	0x0002
        /*0026*/ 	.short	0x0010
        /*0028*/ 	.byte	0x00, 0xf0, 0x21, 0x00


	//----- nvinfo : EIATTR_KPARAM_INFO
	.align		4
.L_13:
        /*002c*/ 	.byte	0x04, 0x17
        /*002e*/ 	.short	(.L_15 - .L_14)
.L_14:
        /*0030*/ 	.word	0x00000000
        /*0034*/ 	.short	0x0001
        /*0036*/ 	.short	0x0008
        /*0038*/ 	.byte	0x00, 0xf0, 0x21, 0x00


	//----- nvinfo : EIATTR_KPARAM_INFO
	.align		4
.L_15:
        /*003c*/ 	.byte	0x04, 0x17
        /*003e*/ 	.short	(.L_17 - .L_16)
.L_16:
        /*0040*/ 	.word	0x00000000
        /*0044*/ 	.short	0x0000
        /*0046*/ 	.short	0x0000
        /*0048*/ 	.byte	0x00, 0xf0, 0x21, 0x00


	//----- nvinfo : EIATTR_MAXREG_COUNT
	.align		4
.L_17:
        /*004c*/ 	.byte	0x03, 0x1b
        /*004e*/ 	.short	0x00ff


	//----- nvinfo : EIATTR_EXIT_INSTR_OFFSETS
	.align		4
        /*0050*/ 	.byte	0x04, 0x1c
        /*0052*/ 	.short	(.L_19 - .L_18)


	//   ....[0]....
.L_18:
        /*0054*/ 	.word	0x00000540


	//   ....[1]....
        /*0058*/ 	.word	0x00000580
.L_19:


//--------------------- .nv.constant0._Z24SMem_writeBW_test_kernelPjS_Pf --------------------------
	.section	.nv.constant0._Z24SMem_writeBW_test_kernelPjS_Pf,"a",@progbits
	.align	4
.nv.constant0._Z24SMem_writeBW_test_kernelPjS_Pf:
	.zero		376


//--------------------- .text._Z24SMem_writeBW_test_kernelPjS_Pf --------------------------
	.section	.text._Z24SMem_writeBW_test_kernelPjS_Pf,"ax",@progbits
	.sectionflags	@"SHF_BARRIERS=1"
	.sectioninfo	@"SHI_REGISTERS=14"
	.align	128
        .global         _Z24SMem_writeBW_test_kernelPjS_Pf
        .type           _Z24SMem_writeBW_test_kernelPjS_Pf,@function
        .size           _Z24SMem_writeBW_test_kernelPjS_Pf,(.L_x_1 - _Z24SMem_writeBW_test_kernelPjS_Pf)
        .other          _Z24SMem_writeBW_test_kernelPjS_Pf,@"STO_CUDA_ENTRY STV_DEFAULT"
_Z24SMem_writeBW_test_kernelPjS_Pf:
.text._Z24SMem_writeBW_test_kernelPjS_Pf:
[----:B------:R-:W-:-:S02]  /*0000*/  IMAD.MOV.U32 R1, RZ, RZ, c[0x0][0x28] ;  /* 0x00000a00ff017624 */ /* 0x000fc400078e00ff */
[----:B------:R-:W0:Y:S01]  /*0010*/  S2R R0, SR_TID.X ;  /* 0x0000000000007919 */ /* 0x000e220000002100 */
[----:B------:R-:W-:Y:S01]  /*0020*/  ULDC.64 UR4, c[0x0][0x118] ;  /* 0x0000460000047ab9 */ /* 0x000fe20000000a00 */
[----:B0-----:R-:W0:Y:S02]  /*0030*/  I2F.F64 R2, R0 ;  /* 0x0000000000027312 */ /* 0x001e240000201c00 */
[----:B0-----:R-:W0:-:S04]  /*0040*/  DADD R4, R2, 4 ;  /* 0x4010000002047429 */ /* 0x001e080000000000 */
[----:B------:R-:W1:Y:S02]  /*0050*/  DADD R2, R2, 3 ;  /* 0x4008000002027429 */ /* 0x000e640000000000 */
[----:B0-----:R-:W-:Y:S08]  /*0060*/  F2F.F32.F64 R7, R4 ;  /* 0x0000000400077310 */ /* 0x001ff00000301000 */
[----:B-1----:R-:W0:Y:S02]  /*0070*/  F2F.F32.F64 R6, R2 ;  /* 0x0000000200067310 */ /* 0x002e240000301000 */
[----:B0-----:R-:W-:Y:S04]  /*0080*/  STS.64 [R0.X8], R6 ;  /* 0x0000000600007388 */ /* 0x001fe80000008a00 */
[----:B------:R-:W-:Y:S06]  /*0090*/  BAR.SYNC 0x0 ;  /* 0x0000000000007b1d */ /* 0x000fec0000000000 */
[----:B------:R-:W-:-:S02]  /*00a0*/  CS2R.32 R9, SR_CLOCKLO ;  /* 0x0000000000097805 */ /* 0x000fc40000005000 */
[----:B------:R-:W-:Y:S04]  /*00b0*/  STS.64 [R0.X8], R6 ;  /* 0x0000000600007388 */ /* 0x000fe80000008a00 */
[----:B------:R-:W-:Y:S04]  /*00c0*/  STS.64 [R0.X8+0x100], R6 ;  /* 0x0001000600007388 */ /* 0x000fe80000008a00 */
        /* <DEDUP_REMOVED lines=62> */
[----:B------:R-:W-:Y:S06]  /*04b0*/  BAR.SYNC 0x0 ;  /* 0x0000000000007b1d */ /* 0x000fec0000000000 */
[----:B------:R-:W-:-:S02]  /*04c0*/  CS2R.32 R11, SR_CLOCKLO ;  /* 0x00000000000b7805 */ /* 0x000fc40000005000 */
[----:B------:R-:W0:Y:S01]  /*04d0*/  LDS R7, [R0.X4] ;  /* 0x0000000000077984 */ /* 0x000e220000004800 */
[----:B------:R-:W-:-:S04]  /*04e0*/  IMAD.MOV.U32 R5, RZ, RZ, 0x4 ;  /* 0x00000004ff057424 */ /* 0x000fc800078e00ff */
[----:B------:R-:W-:-:S04]  /*04f0*/  IMAD.WIDE R2, R0, R5, c[0x0][0x160] ;  /* 0x0000580000027625 */ /* 0x000fc800078e0205 */
[----:B------:R-:W-:Y:S01]  /*0500*/  IMAD.WIDE R4, R0, R5, c[0x0][0x168] ;  /* 0x00005a0000047625 */ /* 0x000fe200078e0205 */
[----:B------:R1:W-:Y:S04]  /*0510*/  STG.E [R2.64], R9 ;  /* 0x0000000902007986 */ /* 0x0003e8000c101904 */
[----:B------:R1:W-:Y:S01]  /*0520*/  STG.E [R4.64], R11 ;  /* 0x0000000b04007986 */ /* 0x0003e2000c101904 */
[----:B0-----:R-:W-:-:S13]  /*0530*/  FSETP.GEU.AND P0, PT, R7, RZ, PT ;  /* 0x000000ff0700720b */ /* 0x001fda0003f0e000 */
[----:B------:R-:W-:Y:S05]  /*0540*/  @P0 EXIT ;  /* 0x000000000000094d */ /* 0x000fea0003800000 */
[----:B-1----:R-:W-:Y:S02]  /*0550*/  MOV R2, c[0x0][0x170] ;  /* 0x00005c0000027a02 */ /* 0x002fe40000000f00 */
[----:B------:R-:W-:-:S05]  /*0560*/  MOV R3, c[0x0][0x174] ;  /* 0x00005d0000037a02 */ /* 0x000fca0000000f00 */
[----:B------:R-:W-:Y:S01]  /*0570*/  STG.E [R2.64], R7 ;  /* 0x0000000702007986 */ /* 0x000fe2000c101904 */
[----:B------:R-:W-:Y:S05]  /*0580*/  EXIT ;  /* 0x000000000000794d */ /* 0x000fea0003800000 */
.L_x_0:
[----:B------:R-:W-:-:S00]  /*0590*/  BRA `(.L_x_0) ;  /* 0xfffffff000007947 */ /* 0x000fc0000383ffff */
[----:B------:R-:W-:-:S00]  /*05a0*/  NOP ;  /* 0x0000000000007918 */ /* 0x000fc00000000000 */
        /* <DEDUP_REMOVED lines=13> */
.L_x_1:


//--------------------- .nv.shared._Z24SMem_writeBW_test_kernelPjS_Pf --------------------------
	.section	.nv.shared._Z24SMem_writeBW_test_kernelPjS_Pf,"aw",@nobits
	.align	8
.nv.shared._Z24SMem_writeBW_test_kernelPjS_Pf:
	.zero		24576
